//
// Generated by NVIDIA NVVM Compiler
//
// Compiler Build ID: CL-36424714
// Cuda compilation tools, release 13.0, V13.0.88
// Based on NVVM 20.0.0
//

.version 9.0
.target sm_100
.address_size 64

	// .globl	_Z19compress_delta_cudaPKiPii

.visible .entry _Z19compress_delta_cudaPKiPii(
	.param .u64 .ptr .align 1 _Z19compress_delta_cudaPKiPii_param_0,
	.param .u64 .ptr .align 1 _Z19compress_delta_cudaPKiPii_param_1,
	.param .u32 _Z19compress_delta_cudaPKiPii_param_2
)
{
	.reg .pred 	%p<7>;
	.reg .b32 	%r<41>;
	.reg .b64 	%rd<18>;

	ld.param.u64 	%rd3, [_Z19compress_delta_cudaPKiPii_param_0];
	ld.param.u64 	%rd4, [_Z19compress_delta_cudaPKiPii_param_1];
	ld.param.u32 	%r12, [_Z19compress_delta_cudaPKiPii_param_2];
	cvta.to.global.u64 	%rd1, %rd4;
	cvta.to.global.u64 	%rd2, %rd3;
	mov.u32 	%r13, %tid.x;
	mov.u32 	%r14, %ctaid.x;
	mov.u32 	%r15, %ntid.x;
	mad.lo.s32 	%r39, %r14, %r15, %r13;
	mov.u32 	%r16, %nctaid.x;
	mul.lo.s32 	%r2, %r15, %r16;
	setp.ge.s32 	%p1, %r39, %r12;
	@%p1 bra 	$L__BB0_7;
	add.s32 	%r17, %r39, %r2;
	max.s32 	%r18, %r12, %r17;
	setp.lt.s32 	%p2, %r17, %r12;
	selp.u32 	%r19, 1, 0, %p2;
	add.s32 	%r20, %r17, %r19;
	sub.s32 	%r21, %r18, %r20;
	div.u32 	%r22, %r21, %r2;
	add.s32 	%r3, %r22, %r19;
	and.b32  	%r23, %r3, 3;
	setp.eq.s32 	%p3, %r23, 3;
	@%p3 bra 	$L__BB0_4;
	add.s32 	%r24, %r3, 1;
	and.b32  	%r25, %r24, 3;
	neg.s32 	%r37, %r25;
$L__BB0_3:
	.pragma "nounroll";
	mul.wide.s32 	%rd5, %r39, 4;
	add.s64 	%rd6, %rd1, %rd5;
	add.s64 	%rd7, %rd2, %rd5;
	ld.global.u32 	%r26, [%rd7];
	add.s32 	%r27, %r26, -1000;
	st.global.u32 	[%rd6], %r27;
	add.s32 	%r39, %r39, %r2;
	add.s32 	%r37, %r37, 1;
	setp.ne.s32 	%p4, %r37, 0;
	@%p4 bra 	$L__BB0_3;
$L__BB0_4:
	setp.lt.u32 	%p5, %r3, 3;
	@%p5 bra 	$L__BB0_7;
	mul.wide.s32 	%rd11, %r2, 4;
	shl.b32 	%r36, %r2, 2;
$L__BB0_6:
	mul.wide.s32 	%rd8, %r39, 4;
	add.s64 	%rd9, %rd2, %rd8;
	ld.global.u32 	%r28, [%rd9];
	add.s32 	%r29, %r28, -1000;
	add.s64 	%rd10, %rd1, %rd8;
	st.global.u32 	[%rd10], %r29;
	add.s64 	%rd12, %rd9, %rd11;
	ld.global.u32 	%r30, [%rd12];
	add.s32 	%r31, %r30, -1000;
	add.s64 	%rd13, %rd10, %rd11;
	st.global.u32 	[%rd13], %r31;
	add.s64 	%rd14, %rd12, %rd11;
	ld.global.u32 	%r32, [%rd14];
	add.s32 	%r33, %r32, -1000;
	add.s64 	%rd15, %rd13, %rd11;
	st.global.u32 	[%rd15], %r33;
	add.s64 	%rd16, %rd14, %rd11;
	ld.global.u32 	%r34, [%rd16];
	add.s32 	%r35, %r34, -1000;
	add.s64 	%rd17, %rd15, %rd11;
	st.global.u32 	[%rd17], %r35;
	add.s32 	%r39, %r36, %r39;
	setp.lt.s32 	%p6, %r39, %r12;
	@%p6 bra 	$L__BB0_6;
$L__BB0_7:
	ret;

}


// ===== COMPILED SASS (sm_100) =====

	.target	sm_100

	.elftype	@"ET_EXEC"


//--------------------- .note.nv.tkinfo           --------------------------
	.section	.note.nv.tkinfo,"",@"SHT_NOTE"
	.sectionflags	@"SHF_NOTE_NV_TKINFO"
	.tkinfo
        /*0018*/ 	.word	0x00000002
        /*0030*/ 	.string	""
        /*0030*/ 	.string	"ptxas"
        /*0030*/ 	.string	"Cuda compilation tools, release 13.0, V13.0.88"
        /*0030*/ 	.string	"Build cuda_13.0.r13.0/compiler.36424714_0"
        /*0030*/ 	.string	"-arch sm_100 -m 64 "



//--------------------- .note.nv.cuinfo           --------------------------
	.section	.note.nv.cuinfo,"",@"SHT_NOTE"
	.sectionflags	@"SHF_NOTE_NV_CUINFO"
        /*0018*/ 	.short	0x0002
        /*001a*/ 	.short	0x0064
        /*001c*/ 	.short	0x0082
	.zero		2


//--------------------- .nv.info                  --------------------------
	.section	.nv.info,"",@"SHT_CUDA_INFO"
	.align	4


	//----- nvinfo : EIATTR_REGCOUNT
	.align		4
        /*0000*/ 	.byte	0x04, 0x2f
        /*0002*/ 	.short	(.L_1 - .L_0)
	.align		4
.L_0:
        /*0004*/ 	.word	index@(_Z19compress_delta_cudaPKiPii)
        /*0008*/ 	.word	0x0000001c


	//----- nvinfo : EIATTR_FRAME_SIZE
	.align		4
.L_1:
        /*000c*/ 	.byte	0x04, 0x11
        /*000e*/ 	.short	(.L_3 - .L_2)
	.align		4
.L_2:
        /*0010*/ 	.word	index@(_Z19compress_delta_cudaPKiPii)
        /*0014*/ 	.word	0x00000000


	//----- nvinfo : EIATTR_MIN_STACK_SIZE
	.align		4
.L_3:
        /*0018*/ 	.byte	0x04, 0x12
        /*001a*/ 	.short	(.L_5 - .L_4)
	.align		4
.L_4:
        /*001c*/ 	.word	index@(_Z19compress_delta_cudaPKiPii)
        /*0020*/ 	.word	0x00000000
.L_5:


//--------------------- .nv.compat                --------------------------
	.section	.nv.compat,"",@"SHT_CUDA_COMPAT_INFO"
	.align	4
        /*0000*/ 	.byte	0x02, 0x09, 0x00, 0x00, 0x02, 0x02, 0x01, 0x00, 0x02, 0x05, 0x05, 0x00, 0x03, 0x07, 0x01, 0x01
        /*0010*/ 	.byte	0x02, 0x03, 0x00, 0x00, 0x02, 0x06, 0x01, 0x00, 0x04, 0x0b, 0x08, 0x00, 0x09, 0x00, 0x00, 0x00
        /*0020*/ 	.byte	0x00, 0x00, 0x00, 0x00


//--------------------- .nv.info._Z19compress_delta_cudaPKiPii --------------------------
	.section	.nv.info._Z19compress_delta_cudaPKiPii,"",@"SHT_CUDA_INFO"
	.sectionflags	@""
	.align	4


	//----- nvinfo : EIATTR_CUDA_API_VERSION
	.align		4
        /*0000*/ 	.byte	0x04, 0x37
        /*0002*/ 	.short	(.L_7 - .L_6)
.L_6:
        /*0004*/ 	.word	0x00000082


	//----- nvinfo : EIATTR_KPARAM_INFO
	.align		4
.L_7:
        /*0008*/ 	.byte	0x04, 0x17
        /*000a*/ 	.short	(.L_9 - .L_8)
.L_8:
        /*000c*/ 	.word	0x00000000
        /*0010*/ 	.short	0x0002
        /*0012*/ 	.short	0x0010
        /*0014*/ 	.byte	0x00, 0xf0, 0x11, 0x00


	//----- nvinfo : EIATTR_KPARAM_INFO
	.align		4
.L_9:
        /*0018*/ 	.byte	0x04, 0x17
        /*001a*/ 	.short	(.L_11 - .L_10)
.L_10:
        /*001c*/ 	.word	0x00000000
        /*0020*/ 	.short	0x0001
        /*0022*/ 	.short	0x0008
        /*0024*/ 	.byte	0x00, 0xf5, 0x21, 0x00


	//----- nvinfo : EIATTR_KPARAM_INFO
	.align		4
.L_11:
        /*0028*/ 	.byte	0x04, 0x17
        /*002a*/ 	.short	(.L_13 - .L_12)
.L_12:
        /*002c*/ 	.word	0x00000000
        /*0030*/ 	.short	0x0000
        /*0032*/ 	.short	0x0000
        /*0034*/ 	.byte	0x00, 0xf5, 0x21, 0x00


	//----- nvinfo : EIATTR_SPARSE_MMA_MASK
	.align		4
.L_13:
        /*0038*/ 	.byte	0x03, 0x50
        /*003a*/ 	.short	0x0000


	//----- nvinfo : EIATTR_MAXREG_COUNT
	.align		4
        /*003c*/ 	.byte	0x03, 0x1b
        /*003e*/ 	.short	0x00ff


	//----- nvinfo : EIATTR_MERCURY_ISA_VERSION
	.align		4
        /*0040*/ 	.byte	0x03, 0x5f
        /*0042*/ 	.short	0x0101


	//----- nvinfo : EIATTR_VRC_CTA_INIT_COUNT
	.align		4
        /*0044*/ 	.byte	0x02, 0x4a
	.zero		1
	.zero		1


	//----- nvinfo : EIATTR_EXIT_INSTR_OFFSETS
	.align		4
        /*0048*/ 	.byte	0x04, 0x1c
        /*004a*/ 	.short	(.L_15 - .L_14)


	//   ....[0]....
.L_14:
        /*004c*/ 	.word	0x00000090


	//   ....[1]....
        /*0050*/ 	.word	0x00000390


	//   ....[2]....
        /*0054*/ 	.word	0x00000510


	//----- nvinfo : EIATTR_CRS_STACK_SIZE
	.align		4
.L_15:
        /*0058*/ 	.byte	0x04, 0x1e
        /*005a*/ 	.short	(.L_17 - .L_16)
.L_16:
        /*005c*/ 	.word	0x00000000


	//----- nvinfo : EIATTR_CBANK_PARAM_SIZE
	.align		4
.L_17:
        /*0060*/ 	.byte	0x03, 0x19
        /*0062*/ 	.short	0x0014


	//----- nvinfo : EIATTR_PARAM_CBANK
	.align		4
        /*0064*/ 	.byte	0x04, 0x0a
        /*0066*/ 	.short	(.L_19 - .L_18)
	.align		4
.L_18:
        /*0068*/ 	.word	index@(.nv.constant0._Z19compress_delta_cudaPKiPii)
        /*006c*/ 	.short	0x0380
        /*006e*/ 	.short	0x0014


	//----- nvinfo : EIATTR_SW_WAR
	.align		4
.L_19:
        /*0070*/ 	.byte	0x04, 0x36
        /*0072*/ 	.short	(.L_21 - .L_20)
.L_20:
        /*0074*/ 	.word	0x00000008
.L_21:


//--------------------- .nv.callgraph             --------------------------
	.section	.nv.callgraph,"",@"SHT_CUDA_CALLGRAPH"
	.align	4
	.sectionentsize	8
	.align		4
        /*0000*/ 	.word	0x00000000
	.align		4
        /*0004*/ 	.word	0xffffffff
	.align		4
        /*0008*/ 	.word	0x00000000
	.align		4
        /*000c*/ 	.word	0xfffffffe
	.align		4
        /*0010*/ 	.word	0x00000000
	.align		4
        /*0014*/ 	.word	0xfffffffd
	.align		4
        /*0018*/ 	.word	0x00000000
	.align		4
        /*001c*/ 	.word	0xfffffffc


//--------------------- .text._Z19compress_delta_cudaPKiPii --------------------------
	.section	.text._Z19compress_delta_cudaPKiPii,"ax",@progbits
	.align	128
        .global         _Z19compress_delta_cudaPKiPii
        .type           _Z19compress_delta_cudaPKiPii,@function
        .size           _Z19compress_delta_cudaPKiPii,(.L_x_5 - _Z19compress_delta_cudaPKiPii)
        .other          _Z19compress_delta_cudaPKiPii,@"STO_CUDA_ENTRY STV_DEFAULT"
_Z19compress_delta_cudaPKiPii:
.text._Z19compress_delta_cudaPKiPii:
[----:B------:R-:W-:Y:S01]  /*0000*/  LDC R1, c[0x0][0x37c] ;  /* 0x0000df00ff017b82 */ /* 0x000fe20000000800 */
[----:B------:R-:W0:Y:S07]  /*0010*/  S2R R7, SR_TID.X ;  /* 0x0000000000077919 */ /* 0x000e2e0000002100 */
[----:B------:R-:W0:Y:S01]  /*0020*/  S2UR UR4, SR_CTAID.X ;  /* 0x00000000000479c3 */ /* 0x000e220000002500 */
[----:B------:R-:W1:Y:S07]  /*0030*/  LDCU UR6, c[0x0][0x390] ;  /* 0x00007200ff0677ac */ /* 0x000e6e0008000800 */
[----:B------:R-:W0:Y:S01]  /*0040*/  LDC R0, c[0x0][0x360] ;  /* 0x0000d800ff007b82 */ /* 0x000e220000000800 */
[----:B------:R-:W2:Y:S01]  /*0050*/  LDCU UR5, c[0x0][0x370] ;  /* 0x00006e00ff0577ac */ /* 0x000ea20008000800 */
[----:B0-----:R-:W-:-:S02]  /*0060*/  IMAD R7, R0, UR4, R7 ;  /* 0x0000000400077c24 */ /* 0x001fc4000f8e0207 */
[----:B--2---:R-:W-:-:S03]  /*0070*/  IMAD R0, R0, UR5, RZ ;  /* 0x0000000500007c24 */ /* 0x004fc6000f8e02ff */
[----:B-1----:R-:W-:-:S13]  /*0080*/  ISETP.GE.AND P0, PT, R7, UR6, PT ;  /* 0x0000000607007c0c */ /* 0x002fda000bf06270 */
[----:B------:R-:W-:Y:S05]  /*0090*/  @P0 EXIT ;  /* 0x000000000000094d */ /* 0x000fea0003800000 */
[----:B------:R-:W0:Y:S01]  /*00a0*/  I2F.U32.RP R8, R0 ;  /* 0x0000000000087306 */ /* 0x000e220000209000 */
[C---:B------:R-:W-:Y:S01]  /*00b0*/  IMAD.IADD R4, R0.reuse, 0x1, R7 ;  /* 0x0000000100047824 */ /* 0x040fe200078e0207 */
[----:B------:R-:W-:Y:S01]  /*00c0*/  IADD3 R9, PT, PT, RZ, -R0, RZ ;  /* 0x80000000ff097210 */ /* 0x000fe20007ffe0ff */
[----:B------:R-:W1:Y:S01]  /*00d0*/  LDCU.64 UR4, c[0x0][0x358] ;  /* 0x00006b00ff0477ac */ /* 0x000e620008000a00 */
[----:B------:R-:W-:Y:S01]  /*00e0*/  ISETP.NE.U32.AND P2, PT, R0, RZ, PT ;  /* 0x000000ff0000720c */ /* 0x000fe20003f45070 */
[----:B------:R-:W-:Y:S01]  /*00f0*/  BSSY.RECONVERGENT B0, `(.L_x_0) ;  /* 0x0000029000007945 */ /* 0x000fe20003800200 */
[C---:B------:R-:W-:Y:S02]  /*0100*/  ISETP.GE.AND P0, PT, R4.reuse, UR6, PT ;  /* 0x0000000604007c0c */ /* 0x040fe4000bf06270 */
[----:B------:R-:W-:Y:S02]  /*0110*/  VIMNMX R5, PT, PT, R4, UR6, !PT ;  /* 0x0000000604057c48 */ /* 0x000fe4000ffe0100 */
[----:B------:R-:W-:-:S04]  /*0120*/  SEL R6, RZ, 0x1, P0 ;  /* 0x00000001ff067807 */ /* 0x000fc80000000000 */
[----:B------:R-:W-:Y:S01]  /*0130*/  IADD3 R5, PT, PT, R5, -R4, -R6 ;  /* 0x8000000405057210 */ /* 0x000fe20007ffe806 */
[----:B0-----:R-:W0:Y:S02]  /*0140*/  MUFU.RCP R8, R8 ;  /* 0x0000000800087308 */ /* 0x001e240000001000 */
[----:B0-----:R-:W-:-:S06]  /*0150*/  IADD3 R2, PT, PT, R8, 0xffffffe, RZ ;  /* 0x0ffffffe08027810 */ /* 0x001fcc0007ffe0ff */
[----:B------:R0:W2:Y:S02]  /*0160*/  F2I.FTZ.U32.TRUNC.NTZ R3, R2 ;  /* 0x0000000200037305 */ /* 0x0000a4000021f000 */
[----:B0-----:R-:W-:Y:S02]  /*0170*/  HFMA2 R2, -RZ, RZ, 0, 0 ;  /* 0x00000000ff027431 */ /* 0x001fe400000001ff */
[----:B--2---:R-:W-:-:S04]  /*0180*/  IMAD R9, R9, R3, RZ ;  /* 0x0000000309097224 */ /* 0x004fc800078e02ff */
[----:B------:R-:W-:-:S06]  /*0190*/  IMAD.HI.U32 R8, R3, R9, R2 ;  /* 0x0000000903087227 */ /* 0x000fcc00078e0002 */
[----:B------:R-:W-:-:S04]  /*01a0*/  IMAD.HI.U32 R9, R8, R5, RZ ;  /* 0x0000000508097227 */ /* 0x000fc800078e00ff */
[----:B------:R-:W-:-:S04]  /*01b0*/  IMAD.MOV R2, RZ, RZ, -R9 ;  /* 0x000000ffff027224 */ /* 0x000fc800078e0a09 */
[----:B------:R-:W-:Y:S02]  /*01c0*/  IMAD R5, R0, R2, R5 ;  /* 0x0000000200057224 */ /* 0x000fe400078e0205 */
[----:B------:R-:W0:Y:S03]  /*01d0*/  LDC.64 R2, c[0x0][0x388] ;  /* 0x0000e200ff027b82 */ /* 0x000e260000000a00 */
[----:B------:R-:W-:-:S13]  /*01e0*/  ISETP.GE.U32.AND P0, PT, R5, R0, PT ;  /* 0x000000000500720c */ /* 0x000fda0003f06070 */
[----:B------:R-:W-:Y:S01]  /*01f0*/  @P0 IADD3 R5, PT, PT, -R0, R5, RZ ;  /* 0x0000000500050210 */ /* 0x000fe20007ffe1ff */
[----:B------:R-:W-:-:S03]  /*0200*/  @P0 VIADD R9, R9, 0x1 ;  /* 0x0000000109090836 */ /* 0x000fc60000000000 */
[----:B------:R-:W-:Y:S02]  /*0210*/  ISETP.GE.U32.AND P1, PT, R5, R0, PT ;  /* 0x000000000500720c */ /* 0x000fe40003f26070 */
[----:B------:R-:W2:Y:S11]  /*0220*/  LDC.64 R4, c[0x0][0x380] ;  /* 0x0000e000ff047b82 */ /* 0x000eb60000000a00 */
[----:B------:R-:W-:-:S02]  /*0230*/  @P1 IADD3 R9, PT, PT, R9, 0x1, RZ ;  /* 0x0000000109091810 */ /* 0x000fc40007ffe0ff */
[----:B------:R-:W-:-:S05]  /*0240*/  @!P2 LOP3.LUT R9, RZ, R0, RZ, 0x33, !PT ;  /* 0x00000000ff09a212 */ /* 0x000fca00078e33ff */
[----:B------:R-:W-:-:S05]  /*0250*/  IMAD.IADD R6, R6, 0x1, R9 ;  /* 0x0000000106067824 */ /* 0x000fca00078e0209 */
[C---:B------:R-:W-:Y:S02]  /*0260*/  LOP3.LUT R8, R6.reuse, 0x3, RZ, 0xc0, !PT ;  /* 0x0000000306087812 */ /* 0x040fe400078ec0ff */
[----:B------:R-:W-:Y:S02]  /*0270*/  ISETP.GE.U32.AND P1, PT, R6, 0x3, PT ;  /* 0x000000030600780c */ /* 0x000fe40003f26070 */
[----:B------:R-:W-:-:S13]  /*0280*/  ISETP.NE.AND P0, PT, R8, 0x3, PT ;  /* 0x000000030800780c */ /* 0x000fda0003f05270 */
[----:B01----:R-:W-:Y:S05]  /*0290*/  @!P0 BRA `(.L_x_1) ;  /* 0x0000000000388947 */ /* 0x003fea0003800000 */
[----:B------:R-:W0:Y:S01]  /*02a0*/  LDC.64 R14, c[0x0][0x380] ;  /* 0x0000e000ff0e7b82 */ /* 0x000e220000000a00 */
[----:B------:R-:W-:-:S04]  /*02b0*/  IADD3 R6, PT, PT, R6, 0x1, RZ ;  /* 0x0000000106067810 */ /* 0x000fc80007ffe0ff */
[----:B------:R-:W-:-:S03]  /*02c0*/  LOP3.LUT R6, R6, 0x3, RZ, 0xc0, !PT ;  /* 0x0000000306067812 */ /* 0x000fc600078ec0ff */
[----:B------:R-:W1:Y:S02]  /*02d0*/  LDC.64 R12, c[0x0][0x388] ;  /* 0x0000e200ff0c7b82 */ /* 0x000e640000000a00 */
[----:B------:R-:W-:-:S07]  /*02e0*/  IMAD.MOV R6, RZ, RZ, -R6 ;  /* 0x000000ffff067224 */ /* 0x000fce00078e0a06 */
.L_x_2:
[----:B0-----:R-:W-:-:S06]  /*02f0*/  IMAD.WIDE R10, R7, 0x4, R14 ;  /* 0x00000004070a7825 */ /* 0x001fcc00078e020e */
[----:B---3--:R-:W3:Y:S01]  /*0300*/  LDG.E R10, desc[UR4][R10.64] ;  /* 0x000000040a0a7981 */ /* 0x008ee2000c1e1900 */
[----:B-1----:R-:W-:Y:S01]  /*0310*/  IMAD.WIDE R8, R7, 0x4, R12 ;  /* 0x0000000407087825 */ /* 0x002fe200078e020c */
[----:B------:R-:W-:-:S03]  /*0320*/  IADD3 R7, PT, PT, R0, R7, RZ ;  /* 0x0000000700077210 */ /* 0x000fc60007ffe0ff */
[----:B------:R-:W-:-:S05]  /*0330*/  VIADD R6, R6, 0x1 ;  /* 0x0000000106067836 */ /* 0x000fca0000000000 */
[----:B------:R-:W-:Y:S02]  /*0340*/  ISETP.NE.AND P0, PT, R6, RZ, PT ;  /* 0x000000ff0600720c */ /* 0x000fe40003f05270 */
[----:B---3--:R-:W-:-:S05]  /*0350*/  IADD3 R17, PT, PT, R10, -0x3e8, RZ ;  /* 0xfffffc180a117810 */ /* 0x008fca0007ffe0ff */
[----:B------:R3:W-:Y:S06]  /*0360*/  STG.E desc[UR4][R8.64], R17 ;  /* 0x0000001108007986 */ /* 0x0007ec000c101904 */
[----:B------:R-:W-:Y:S05]  /*0370*/  @P0 BRA `(.L_x_2) ;  /* 0xfffffffc00dc0947 */ /* 0x000fea000383ffff */
.L_x_1:
[----:B------:R-:W-:Y:S05]  /*0380*/  BSYNC.RECONVERGENT B0 ;  /* 0x0000000000007941 */ /* 0x000fea0003800200 */
.L_x_0:
[----:B------:R-:W-:Y:S05]  /*0390*/  @!P1 EXIT ;  /* 0x000000000000994d */ /* 0x000fea0003800000 */
.L_x_3:
[----:B-12---:R-:W-:-:S05]  /*03a0*/  IMAD.WIDE R14, R7, 0x4, R4 ;  /* 0x00000004070e7825 */ /* 0x006fca00078e0204 */
[----:B------:R-:W2:Y:S01]  /*03b0*/  LDG.E R6, desc[UR4][R14.64] ;  /* 0x000000040e067981 */ /* 0x000ea2000c1e1900 */
[----:B------:R-:W-:-:S04]  /*03c0*/  IMAD.WIDE R18, R7, 0x4, R2 ;  /* 0x0000000407127825 */ /* 0x000fc800078e0202 */
[----:B---3--:R-:W-:-:S04]  /*03d0*/  IMAD.WIDE R8, R0, 0x4, R14 ;  /* 0x0000000400087825 */ /* 0x008fc800078e020e */
[----:B--2---:R-:W-:-:S05]  /*03e0*/  VIADD R21, R6, 0xfffffc18 ;  /* 0xfffffc1806157836 */ /* 0x004fca0000000000 */
[----:B------:R0:W-:Y:S04]  /*03f0*/  STG.E desc[UR4][R18.64], R21 ;  /* 0x0000001512007986 */ /* 0x0001e8000c101904 */
[----:B------:R-:W2:Y:S01]  /*0400*/  LDG.E R6, desc[UR4][R8.64] ;  /* 0x0000000408067981 */ /* 0x000ea2000c1e1900 */
[----:B------:R-:W-:-:S04]  /*0410*/  IMAD.WIDE R10, R0, 0x4, R18 ;  /* 0x00000004000a7825 */ /* 0x000fc800078e0212 */
[----:B------:R-:W-:Y:S01]  /*0420*/  IMAD.WIDE R12, R0, 0x4, R8 ;  /* 0x00000004000c7825 */ /* 0x000fe200078e0208 */
[----:B--2---:R-:W-:-:S05]  /*0430*/  IADD3 R23, PT, PT, R6, -0x3e8, RZ ;  /* 0xfffffc1806177810 */ /* 0x004fca0007ffe0ff */
[----:B------:R1:W-:Y:S04]  /*0440*/  STG.E desc[UR4][R10.64], R23 ;  /* 0x000000170a007986 */ /* 0x0003e8000c101904 */
[----:B------:R-:W2:Y:S01]  /*0450*/  LDG.E R6, desc[UR4][R12.64] ;  /* 0x000000040c067981 */ /* 0x000ea2000c1e1900 */
[----:B------:R-:W-:-:S04]  /*0460*/  IMAD.WIDE R14, R0, 0x4, R10 ;  /* 0x00000004000e7825 */ /* 0x000fc800078e020a */
[----:B------:R-:W-:-:S04]  /*0470*/  IMAD.WIDE R16, R0, 0x4, R12 ;  /* 0x0000000400107825 */ /* 0x000fc800078e020c */
[----:B--2---:R-:W-:-:S05]  /*0480*/  VIADD R25, R6, 0xfffffc18 ;  /* 0xfffffc1806197836 */ /* 0x004fca0000000000 */
[----:B------:R1:W-:Y:S04]  /*0490*/  STG.E desc[UR4][R14.64], R25 ;  /* 0x000000190e007986 */ /* 0x0003e8000c101904 */
[----:B------:R-:W0:Y:S01]  /*04a0*/  LDG.E R16, desc[UR4][R16.64] ;  /* 0x0000000410107981 */ /* 0x000e22000c1e1900 */
[----:B------:R-:W-:-:S04]  /*04b0*/  IMAD.WIDE R8, R0, 0x4, R14 ;  /* 0x0000000400087825 */ /* 0x000fc800078e020e */
[----:B------:R-:W-:-:S05]  /*04c0*/  IMAD R7, R0, 0x4, R7 ;  /* 0x0000000400077824 */ /* 0x000fca00078e0207 */
[----:B------:R-:W-:Y:S02]  /*04d0*/  ISETP.GE.AND P0, PT, R7, UR6, PT ;  /* 0x0000000607007c0c */ /* 0x000fe4000bf06270 */
[----:B0-----:R-:W-:-:S05]  /*04e0*/  IADD3 R19, PT, PT, R16, -0x3e8, RZ ;  /* 0xfffffc1810137810 */ /* 0x001fca0007ffe0ff */
[----:B------:R1:W-:Y:S06]  /*04f0*/  STG.E desc[UR4][R8.64], R19 ;  /* 0x0000001308007986 */ /* 0x0003ec000c101904 */
[----:B------:R-:W-:Y:S05]  /*0500*/  @!P0 BRA `(.L_x_3) ;  /* 0xfffffffc00a48947 */ /* 0x000fea000383ffff */
[----:B------:R-:W-:Y:S05]  /*0510*/  EXIT ;  /* 0x000000000000794d */ /* 0x000fea0003800000 */
.L_x_4:
[----:B------:R-:W-:-:S00]  /*0520*/  BRA `(.L_x_4) ;  /* 0xfffffffc00fc7947 */ /* 0x000fc0000383ffff */
[----:B------:R-:W-:-:S00]  /*0530*/  NOP ;  /* 0x0000000000007918 */ /* 0x000fc00000000000 */
        /* <DEDUP_REMOVED lines=12> */
.L_x_5:


//--------------------- .nv.shared.reserved.0     --------------------------
	.section	.nv.shared.reserved.0,"aw",@nobits
	.weak		__nv_reservedSMEM_offset_0_alias
	.size		__nv_reservedSMEM_offset_0_alias, 0, 64
	.other		__nv_reservedSMEM_offset_0_alias,@"STO_CUDA_RESERVED_SHARED STV_DEFAULT"
__nv_reservedSMEM_offset_0_alias:
	.zero		0
	.zero		64


//--------------------- .nv.constant0._Z19compress_delta_cudaPKiPii --------------------------
	.section	.nv.constant0._Z19compress_delta_cudaPKiPii,"a",@progbits
	.sectionflags	@""
	.align	4
.nv.constant0._Z19compress_delta_cudaPKiPii:
	.zero		916


//--------------------- SYMBOLS --------------------------

	.type		.nv.reservedSmem.offset0,@object
	.size		.nv.reservedSmem.offset0,0x4
